//
// Generated by NVIDIA NVVM Compiler
//
// Compiler Build ID: CL-36424714
// Cuda compilation tools, release 13.0, V13.0.88
// Based on NVVM 20.0.0
//

.version 9.0
.target sm_100
.address_size 64

	// .globl	_Z9scan_cudaPdS_i
// _ZZ9scan_cudaPdS_iE1p has been demoted

.visible .entry _Z9scan_cudaPdS_i(
	.param .u64 .ptr .align 1 _Z9scan_cudaPdS_i_param_0,
	.param .u64 .ptr .align 1 _Z9scan_cudaPdS_i_param_1,
	.param .u32 _Z9scan_cudaPdS_i_param_2
)
{
	.reg .pred 	%p<8>;
	.reg .b32 	%r<14>;
	.reg .b64 	%rd<9>;
	.reg .b64 	%fd<12>;
	// demoted variable
	.shared .align 8 .b8 _ZZ9scan_cudaPdS_iE1p[8192];
	ld.param.u64 	%rd3, [_Z9scan_cudaPdS_i_param_0];
	ld.param.u64 	%rd2, [_Z9scan_cudaPdS_i_param_1];
	ld.param.u32 	%r8, [_Z9scan_cudaPdS_i_param_2];
	cvta.to.global.u64 	%rd4, %rd3;
	mov.u32 	%r1, %tid.x;
	mov.u32 	%r2, %ctaid.x;
	mov.u32 	%r3, %ntid.x;
	mad.lo.s32 	%r4, %r2, %r3, %r1;
	setp.ge.s32 	%p1, %r4, %r8;
	mul.wide.s32 	%rd5, %r4, 8;
	add.s64 	%rd1, %rd4, %rd5;
	shl.b32 	%r9, %r1, 3;
	mov.u32 	%r10, _ZZ9scan_cudaPdS_iE1p;
	add.s32 	%r5, %r10, %r9;
	@%p1 bra 	$L__BB0_2;
	ld.global.f64 	%fd4, [%rd1];
	st.shared.f64 	[%r5], %fd4;
$L__BB0_2:
	bar.sync 	0;
	setp.lt.u32 	%p2, %r3, 2;
	@%p2 bra 	$L__BB0_9;
	mov.b32 	%r13, 1;
$L__BB0_4:
	setp.lt.u32 	%p3, %r1, %r13;
	@%p3 bra 	$L__BB0_6;
	ld.shared.f64 	%fd6, [%r5];
	ld.shared.f64 	%fd7, [%r5+-8];
	add.f64 	%fd11, %fd6, %fd7;
$L__BB0_6:
	setp.lt.u32 	%p4, %r1, %r13;
	bar.sync 	0;
	@%p4 bra 	$L__BB0_8;
	st.shared.f64 	[%r5], %fd11;
$L__BB0_8:
	bar.sync 	0;
	shl.b32 	%r13, %r13, 1;
	setp.lt.u32 	%p5, %r13, %r3;
	@%p5 bra 	$L__BB0_4;
$L__BB0_9:
	setp.ge.s32 	%p6, %r4, %r8;
	@%p6 bra 	$L__BB0_11;
	ld.shared.f64 	%fd8, [%r5];
	st.global.f64 	[%rd1], %fd8;
$L__BB0_11:
	add.s32 	%r12, %r3, -1;
	setp.ne.s32 	%p7, %r1, %r12;
	@%p7 bra 	$L__BB0_13;
	ld.global.f64 	%fd9, [%rd1];
	cvta.to.global.u64 	%rd6, %rd2;
	mul.wide.u32 	%rd7, %r2, 8;
	add.s64 	%rd8, %rd6, %rd7;
	st.global.f64 	[%rd8+8], %fd9;
$L__BB0_13:
	ret;

}
	// .globl	_Z8add_cudaPdS_i
.visible .entry _Z8add_cudaPdS_i(
	.param .u64 .ptr .align 1 _Z8add_cudaPdS_i_param_0,
	.param .u64 .ptr .align 1 _Z8add_cudaPdS_i_param_1,
	.param .u32 _Z8add_cudaPdS_i_param_2
)
{
	.reg .pred 	%p<2>;
	.reg .b32 	%r<6>;
	.reg .b64 	%rd<9>;
	.reg .b64 	%fd<4>;

	ld.param.u64 	%rd1, [_Z8add_cudaPdS_i_param_0];
	ld.param.u64 	%rd2, [_Z8add_cudaPdS_i_param_1];
	ld.param.u32 	%r3, [_Z8add_cudaPdS_i_param_2];
	mov.u32 	%r4, %tid.x;
	mov.u32 	%r1, %ctaid.x;
	mov.u32 	%r5, %ntid.x;
	mad.lo.s32 	%r2, %r1, %r5, %r4;
	setp.ge.s32 	%p1, %r2, %r3;
	@%p1 bra 	$L__BB1_2;
	cvta.to.global.u64 	%rd3, %rd2;
	cvta.to.global.u64 	%rd4, %rd1;
	mul.wide.u32 	%rd5, %r1, 8;
	add.s64 	%rd6, %rd3, %rd5;
	ld.global.f64 	%fd1, [%rd6];
	mul.wide.s32 	%rd7, %r2, 8;
	add.s64 	%rd8, %rd4, %rd7;
	ld.global.f64 	%fd2, [%rd8];
	add.f64 	%fd3, %fd1, %fd2;
	st.global.f64 	[%rd8], %fd3;
$L__BB1_2:
	ret;

}


// ===== COMPILED SASS (sm_100) =====

	.target	sm_100

	.elftype	@"ET_EXEC"


//--------------------- .note.nv.tkinfo           --------------------------
	.section	.note.nv.tkinfo,"",@"SHT_NOTE"
	.sectionflags	@"SHF_NOTE_NV_TKINFO"
	.tkinfo
        /*0018*/ 	.word	0x00000002
        /*0030*/ 	.string	""
        /*0030*/ 	.string	"ptxas"
        /*0030*/ 	.string	"Cuda compilation tools, release 13.0, V13.0.88"
        /*0030*/ 	.string	"Build cuda_13.0.r13.0/compiler.36424714_0"
        /*0030*/ 	.string	"-arch sm_100 -m 64 "



//--------------------- .note.nv.cuinfo           --------------------------
	.section	.note.nv.cuinfo,"",@"SHT_NOTE"
	.sectionflags	@"SHF_NOTE_NV_CUINFO"
        /*0018*/ 	.short	0x0002
        /*001a*/ 	.short	0x0064
        /*001c*/ 	.short	0x0082
	.zero		2


//--------------------- .nv.info                  --------------------------
	.section	.nv.info,"",@"SHT_CUDA_INFO"
	.align	4


	//----- nvinfo : EIATTR_REGCOUNT
	.align		4
        /*0000*/ 	.byte	0x04, 0x2f
        /*0002*/ 	.short	(.L_1 - .L_0)
	.align		4
.L_0:
        /*0004*/ 	.word	index@(_Z9scan_cudaPdS_i)
        /*0008*/ 	.word	0x00000012


	//----- nvinfo : EIATTR_FRAME_SIZE
	.align		4
.L_1:
        /*000c*/ 	.byte	0x04, 0x11
        /*000e*/ 	.short	(.L_3 - .L_2)
	.align		4
.L_2:
        /*0010*/ 	.word	index@(_Z9scan_cudaPdS_i)
        /*0014*/ 	.word	0x00000000


	//----- nvinfo : EIATTR_REGCOUNT
	.align		4
.L_3:
        /*0018*/ 	.byte	0x04, 0x2f
        /*001a*/ 	.short	(.L_5 - .L_4)
	.align		4
.L_4:
        /*001c*/ 	.word	index@(_Z8add_cudaPdS_i)
        /*0020*/ 	.word	0x0000000a


	//----- nvinfo : EIATTR_FRAME_SIZE
	.align		4
.L_5:
        /*0024*/ 	.byte	0x04, 0x11
        /*0026*/ 	.short	(.L_7 - .L_6)
	.align		4
.L_6:
        /*0028*/ 	.word	index@(_Z8add_cudaPdS_i)
        /*002c*/ 	.word	0x00000000


	//----- nvinfo : EIATTR_MIN_STACK_SIZE
	.align		4
.L_7:
        /*0030*/ 	.byte	0x04, 0x12
        /*0032*/ 	.short	(.L_9 - .L_8)
	.align		4
.L_8:
        /*0034*/ 	.word	index@(_Z8add_cudaPdS_i)
        /*0038*/ 	.word	0x00000000


	//----- nvinfo : EIATTR_MIN_STACK_SIZE
	.align		4
.L_9:
        /*003c*/ 	.byte	0x04, 0x12
        /*003e*/ 	.short	(.L_11 - .L_10)
	.align		4
.L_10:
        /*0040*/ 	.word	index@(_Z9scan_cudaPdS_i)
        /*0044*/ 	.word	0x00000000
.L_11:


//--------------------- .nv.compat                --------------------------
	.section	.nv.compat,"",@"SHT_CUDA_COMPAT_INFO"
	.align	4
        /*0000*/ 	.byte	0x02, 0x09, 0x00, 0x00, 0x02, 0x02, 0x01, 0x00, 0x02, 0x05, 0x05, 0x00, 0x03, 0x07, 0x01, 0x01
        /*0010*/ 	.byte	0x02, 0x03, 0x00, 0x00, 0x02, 0x06, 0x01, 0x00, 0x04, 0x0b, 0x08, 0x00, 0x01, 0x00, 0x00, 0x00
        /*0020*/ 	.byte	0x00, 0x00, 0x00, 0x00


//--------------------- .nv.info._Z8add_cudaPdS_i --------------------------
	.section	.nv.info._Z8add_cudaPdS_i,"",@"SHT_CUDA_INFO"
	.sectionflags	@""
	.align	4


	//----- nvinfo : EIATTR_CUDA_API_VERSION
	.align		4
        /*0000*/ 	.byte	0x04, 0x37
        /*0002*/ 	.short	(.L_13 - .L_12)
.L_12:
        /*0004*/ 	.word	0x00000082


	//----- nvinfo : EIATTR_KPARAM_INFO
	.align		4
.L_13:
        /*0008*/ 	.byte	0x04, 0x17
        /*000a*/ 	.short	(.L_15 - .L_14)
.L_14:
        /*000c*/ 	.word	0x00000000
        /*0010*/ 	.short	0x0002
        /*0012*/ 	.short	0x0010
        /*0014*/ 	.byte	0x00, 0xf0, 0x11, 0x00


	//----- nvinfo : EIATTR_KPARAM_INFO
	.align		4
.L_15:
        /*0018*/ 	.byte	0x04, 0x17
        /*001a*/ 	.short	(.L_17 - .L_16)
.L_16:
        /*001c*/ 	.word	0x00000000
        /*0020*/ 	.short	0x0001
        /*0022*/ 	.short	0x0008
        /*0024*/ 	.byte	0x00, 0xf5, 0x21, 0x00


	//----- nvinfo : EIATTR_KPARAM_INFO
	.align		4
.L_17:
        /*0028*/ 	.byte	0x04, 0x17
        /*002a*/ 	.short	(.L_19 - .L_18)
.L_18:
        /*002c*/ 	.word	0x00000000
        /*0030*/ 	.short	0x0000
        /*0032*/ 	.short	0x0000
        /*0034*/ 	.byte	0x00, 0xf5, 0x21, 0x00


	//----- nvinfo : EIATTR_SPARSE_MMA_MASK
	.align		4
.L_19:
        /*0038*/ 	.byte	0x03, 0x50
        /*003a*/ 	.short	0x0000


	//----- nvinfo : EIATTR_MAXREG_COUNT
	.align		4
        /*003c*/ 	.byte	0x03, 0x1b
        /*003e*/ 	.short	0x00ff


	//----- nvinfo : EIATTR_MERCURY_ISA_VERSION
	.align		4
        /*0040*/ 	.byte	0x03, 0x5f
        /*0042*/ 	.short	0x0101


	//----- nvinfo : EIATTR_VRC_CTA_INIT_COUNT
	.align		4
        /*0044*/ 	.byte	0x02, 0x4a
	.zero		1
	.zero		1


	//----- nvinfo : EIATTR_EXIT_INSTR_OFFSETS
	.align		4
        /*0048*/ 	.byte	0x04, 0x1c
        /*004a*/ 	.short	(.L_21 - .L_20)


	//   ....[0]....
.L_20:
        /*004c*/ 	.word	0x00000070


	//   ....[1]....
        /*0050*/ 	.word	0x00000110


	//----- nvinfo : EIATTR_CBANK_PARAM_SIZE
	.align		4
.L_21:
        /*0054*/ 	.byte	0x03, 0x19
        /*0056*/ 	.short	0x0014


	//----- nvinfo : EIATTR_PARAM_CBANK
	.align		4
        /*0058*/ 	.byte	0x04, 0x0a
        /*005a*/ 	.short	(.L_23 - .L_22)
	.align		4
.L_22:
        /*005c*/ 	.word	index@(.nv.constant0._Z8add_cudaPdS_i)
        /*0060*/ 	.short	0x0380
        /*0062*/ 	.short	0x0014


	//----- nvinfo : EIATTR_SW_WAR
	.align		4
.L_23:
        /*0064*/ 	.byte	0x04, 0x36
        /*0066*/ 	.short	(.L_25 - .L_24)
.L_24:
        /*0068*/ 	.word	0x00000008
.L_25:


//--------------------- .nv.info._Z9scan_cudaPdS_i --------------------------
	.section	.nv.info._Z9scan_cudaPdS_i,"",@"SHT_CUDA_INFO"
	.sectionflags	@""
	.align	4


	//----- nvinfo : EIATTR_CUDA_API_VERSION
	.align		4
        /*0000*/ 	.byte	0x04, 0x37
        /*0002*/ 	.short	(.L_27 - .L_26)
.L_26:
        /*0004*/ 	.word	0x00000082


	//----- nvinfo : EIATTR_KPARAM_INFO
	.align		4
.L_27:
        /*0008*/ 	.byte	0x04, 0x17
        /*000a*/ 	.short	(.L_29 - .L_28)
.L_28:
        /*000c*/ 	.word	0x00000000
        /*0010*/ 	.short	0x0002
        /*0012*/ 	.short	0x0010
        /*0014*/ 	.byte	0x00, 0xf0, 0x11, 0x00


	//----- nvinfo : EIATTR_KPARAM_INFO
	.align		4
.L_29:
        /*0018*/ 	.byte	0x04, 0x17
        /*001a*/ 	.short	(.L_31 - .L_30)
.L_30:
        /*001c*/ 	.word	0x00000000
        /*0020*/ 	.short	0x0001
        /*0022*/ 	.short	0x0008
        /*0024*/ 	.byte	0x00, 0xf5, 0x21, 0x00


	//----- nvinfo : EIATTR_KPARAM_INFO
	.align		4
.L_31:
        /*0028*/ 	.byte	0x04, 0x17
        /*002a*/ 	.short	(.L_33 - .L_32)
.L_32:
        /*002c*/ 	.word	0x00000000
        /*0030*/ 	.short	0x0000
        /*0032*/ 	.short	0x0000
        /*0034*/ 	.byte	0x00, 0xf5, 0x21, 0x00


	//----- nvinfo : EIATTR_SPARSE_MMA_MASK
	.align		4
.L_33:
        /*0038*/ 	.byte	0x03, 0x50
        /*003a*/ 	.short	0x0000


	//----- nvinfo : EIATTR_MAXREG_COUNT
	.align		4
        /*003c*/ 	.byte	0x03, 0x1b
        /*003e*/ 	.short	0x00ff


	//----- nvinfo : EIATTR_NUM_BARRIERS
	.align		4
        /*0040*/ 	.byte	0x02, 0x4c
        /*0042*/ 	.byte	0x01
	.zero		1


	//----- nvinfo : EIATTR_MERCURY_ISA_VERSION
	.align		4
        /*0044*/ 	.byte	0x03, 0x5f
        /*0046*/ 	.short	0x0101


	//----- nvinfo : EIATTR_VRC_CTA_INIT_COUNT
	.align		4
        /*0048*/ 	.byte	0x02, 0x4a
	.zero		1
	.zero		1


	//----- nvinfo : EIATTR_EXIT_INSTR_OFFSETS
	.align		4
        /*004c*/ 	.byte	0x04, 0x1c
        /*004e*/ 	.short	(.L_35 - .L_34)


	//   ....[0]....
.L_34:
        /*0050*/ 	.word	0x00000240


	//   ....[1]....
        /*0054*/ 	.word	0x00000290


	//----- nvinfo : EIATTR_CBANK_PARAM_SIZE
	.align		4
.L_35:
        /*0058*/ 	.byte	0x03, 0x19
        /*005a*/ 	.short	0x0014


	//----- nvinfo : EIATTR_PARAM_CBANK
	.align		4
        /*005c*/ 	.byte	0x04, 0x0a
        /*005e*/ 	.short	(.L_37 - .L_36)
	.align		4
.L_36:
        /*0060*/ 	.word	index@(.nv.constant0._Z9scan_cudaPdS_i)
        /*0064*/ 	.short	0x0380
        /*0066*/ 	.short	0x0014


	//----- nvinfo : EIATTR_SW_WAR
	.align		4
.L_37:
        /*0068*/ 	.byte	0x04, 0x36
        /*006a*/ 	.short	(.L_39 - .L_38)
.L_38:
        /*006c*/ 	.word	0x00000008
.L_39:


//--------------------- .nv.callgraph             --------------------------
	.section	.nv.callgraph,"",@"SHT_CUDA_CALLGRAPH"
	.align	4
	.sectionentsize	8
	.align		4
        /*0000*/ 	.word	0x00000000
	.align		4
        /*0004*/ 	.word	0xffffffff
	.align		4
        /*0008*/ 	.word	0x00000000
	.align		4
        /*000c*/ 	.word	0xfffffffe
	.align		4
        /*0010*/ 	.word	0x00000000
	.align		4
        /*0014*/ 	.word	0xfffffffd
	.align		4
        /*0018*/ 	.word	0x00000000
	.align		4
        /*001c*/ 	.word	0xfffffffc


//--------------------- .text._Z8add_cudaPdS_i    --------------------------
	.section	.text._Z8add_cudaPdS_i,"ax",@progbits
	.align	128
        .global         _Z8add_cudaPdS_i
        .type           _Z8add_cudaPdS_i,@function
        .size           _Z8add_cudaPdS_i,(.L_x_4 - _Z8add_cudaPdS_i)
        .other          _Z8add_cudaPdS_i,@"STO_CUDA_ENTRY STV_DEFAULT"
_Z8add_cudaPdS_i:
.text._Z8add_cudaPdS_i:
[----:B------:R-:W-:Y:S01]  /*0000*/  LDC R1, c[0x0][0x37c] ;  /* 0x0000df00ff017b82 */ /* 0x000fe20000000800 */
[----:B------:R-:W0:Y:S01]  /*0010*/  S2R R7, SR_TID.X ;  /* 0x0000000000077919 */ /* 0x000e220000002100 */
[----:B------:R-:W0:Y:S01]  /*0020*/  LDCU UR4, c[0x0][0x360] ;  /* 0x00006c00ff0477ac */ /* 0x000e220008000800 */
[----:B------:R-:W0:Y:S01]  /*0030*/  S2R R0, SR_CTAID.X ;  /* 0x0000000000007919 */ /* 0x000e220000002500 */
[----:B------:R-:W1:Y:S01]  /*0040*/  LDCU UR5, c[0x0][0x390] ;  /* 0x00007200ff0577ac */ /* 0x000e620008000800 */
[----:B0-----:R-:W-:-:S05]  /*0050*/  IMAD R7, R0, UR4, R7 ;  /* 0x0000000400077c24 */ /* 0x001fca000f8e0207 */
[----:B-1----:R-:W-:-:S13]  /*0060*/  ISETP.GE.AND P0, PT, R7, UR5, PT ;  /* 0x0000000507007c0c */ /* 0x002fda000bf06270 */
[----:B------:R-:W-:Y:S05]  /*0070*/  @P0 EXIT ;  /* 0x000000000000094d */ /* 0x000fea0003800000 */
[----:B------:R-:W0:Y:S01]  /*0080*/  LDC.64 R2, c[0x0][0x388] ;  /* 0x0000e200ff027b82 */ /* 0x000e220000000a00 */
[----:B------:R-:W1:Y:S07]  /*0090*/  LDCU.64 UR4, c[0x0][0x358] ;  /* 0x00006b00ff0477ac */ /* 0x000e6e0008000a00 */
[----:B------:R-:W2:Y:S01]  /*00a0*/  LDC.64 R4, c[0x0][0x380] ;  /* 0x0000e000ff047b82 */ /* 0x000ea20000000a00 */
[----:B0-----:R-:W-:-:S06]  /*00b0*/  IMAD.WIDE.U32 R2, R0, 0x8, R2 ;  /* 0x0000000800027825 */ /* 0x001fcc00078e0002 */
[----:B-1----:R-:W3:Y:S01]  /*00c0*/  LDG.E.64 R2, desc[UR4][R2.64] ;  /* 0x0000000402027981 */ /* 0x002ee2000c1e1b00 */
[----:B--2---:R-:W-:-:S05]  /*00d0*/  IMAD.WIDE R4, R7, 0x8, R4 ;  /* 0x0000000807047825 */ /* 0x004fca00078e0204 */
[----:B------:R-:W3:Y:S02]  /*00e0*/  LDG.E.64 R6, desc[UR4][R4.64] ;  /* 0x0000000404067981 */ /* 0x000ee4000c1e1b00 */
[----:B---3--:R-:W-:-:S07]  /*00f0*/  DADD R6, R2, R6 ;  /* 0x0000000002067229 */ /* 0x008fce0000000006 */
[----:B------:R-:W-:Y:S01]  /*0100*/  STG.E.64 desc[UR4][R4.64], R6 ;  /* 0x0000000604007986 */ /* 0x000fe2000c101b04 */
[----:B------:R-:W-:Y:S05]  /*0110*/  EXIT ;  /* 0x000000000000794d */ /* 0x000fea0003800000 */
.L_x_0:
[----:B------:R-:W-:-:S00]  /*0120*/  BRA `(.L_x_0) ;  /* 0xfffffffc00fc7947 */ /* 0x000fc0000383ffff */
[----:B------:R-:W-:-:S00]  /*0130*/  NOP ;  /* 0x0000000000007918 */ /* 0x000fc00000000000 */
        /* <DEDUP_REMOVED lines=12> */
.L_x_4:


//--------------------- .text._Z9scan_cudaPdS_i   --------------------------
	.section	.text._Z9scan_cudaPdS_i,"ax",@progbits
	.align	128
        .global         _Z9scan_cudaPdS_i
        .type           _Z9scan_cudaPdS_i,@function
        .size           _Z9scan_cudaPdS_i,(.L_x_5 - _Z9scan_cudaPdS_i)
        .other          _Z9scan_cudaPdS_i,@"STO_CUDA_ENTRY STV_DEFAULT"
_Z9scan_cudaPdS_i:
.text._Z9scan_cudaPdS_i:
[----:B------:R-:W-:Y:S01]  /*0000*/  LDC R1, c[0x0][0x37c] ;  /* 0x0000df00ff017b82 */ /* 0x000fe20000000800 */
[----:B------:R-:W0:Y:S01]  /*0010*/  S2R R0, SR_TID.X ;  /* 0x0000000000007919 */ /* 0x000e220000002100 */
[----:B------:R-:W0:Y:S06]  /*0020*/  LDCU UR6, c[0x0][0x360] ;  /* 0x00006c00ff0677ac */ /* 0x000e2c0008000800 */
[----:B------:R-:W1:Y:S01]  /*0030*/  LDC.64 R2, c[0x0][0x380] ;  /* 0x0000e000ff027b82 */ /* 0x000e620000000a00 */
[----:B------:R-:W0:Y:S01]  /*0040*/  S2R R15, SR_CTAID.X ;  /* 0x00000000000f7919 */ /* 0x000e220000002500 */
[----:B------:R-:W2:Y:S01]  /*0050*/  LDCU UR4, c[0x0][0x390] ;  /* 0x00007200ff0477ac */ /* 0x000ea20008000800 */
[----:B------:R-:W3:Y:S01]  /*0060*/  LDCU.64 UR8, c[0x0][0x358] ;  /* 0x00006b00ff0877ac */ /* 0x000ee20008000a00 */
[----:B0-----:R-:W-:-:S04]  /*0070*/  IMAD R11, R15, UR6, R0 ;  /* 0x000000060f0b7c24 */ /* 0x001fc8000f8e0200 */
[C---:B-1----:R-:W-:Y:S01]  /*0080*/  IMAD.WIDE R2, R11.reuse, 0x8, R2 ;  /* 0x000000080b027825 */ /* 0x042fe200078e0202 */
[----:B--2---:R-:W-:-:S13]  /*0090*/  ISETP.GE.AND P0, PT, R11, UR4, PT ;  /* 0x000000040b007c0c */ /* 0x004fda000bf06270 */
[----:B---3--:R-:W2:Y:S01]  /*00a0*/  @!P0 LDG.E.64 R4, desc[UR8][R2.64] ;  /* 0x0000000802048981 */ /* 0x008ea2000c1e1b00 */
[----:B------:R-:W0:Y:S01]  /*00b0*/  S2UR UR5, SR_CgaCtaId ;  /* 0x00000000000579c3 */ /* 0x000e220000008800 */
[----:B------:R-:W-:Y:S01]  /*00c0*/  UMOV UR4, 0x400 ;  /* 0x0000040000047882 */ /* 0x000fe20000000000 */
[----:B------:R-:W-:Y:S02]  /*00d0*/  UISETP.GE.U32.AND UP0, UPT, UR6, 0x2, UPT ;  /* 0x000000020600788c */ /* 0x000fe4000bf06070 */
[----:B0-----:R-:W-:-:S06]  /*00e0*/  ULEA UR4, UR5, UR4, 0x18 ;  /* 0x0000000405047291 */ /* 0x001fcc000f8ec0ff */
[----:B------:R-:W-:-:S05]  /*00f0*/  LEA R13, R0, UR4, 0x3 ;  /* 0x00000004000d7c11 */ /* 0x000fca000f8e18ff */
[----:B--2---:R0:W-:Y:S01]  /*0100*/  @!P0 STS.64 [R13], R4 ;  /* 0x000000040d008388 */ /* 0x0041e20000000a00 */
[----:B------:R-:W-:Y:S06]  /*0110*/  BAR.SYNC.DEFER_BLOCKING 0x0 ;  /* 0x0000000000007b1d */ /* 0x000fec0000010000 */
[----:B------:R-:W-:Y:S05]  /*0120*/  BRA.U !UP0, `(.L_x_1) ;  /* 0x00000001082c7547 */ /* 0x000fea000b800000 */
[----:B------:R-:W-:-:S05]  /*0130*/  UMOV UR4, 0x1 ;  /* 0x0000000100047882 */ /* 0x000fca0000000000 */
.L_x_2:
[----:B------:R-:W-:Y:S01]  /*0140*/  ISETP.GE.U32.AND P0, PT, R0, UR4, PT ;  /* 0x0000000400007c0c */ /* 0x000fe2000bf06070 */
[----:B------:R-:W-:-:S04]  /*0150*/  USHF.L.U32 UR4, UR4, 0x1, URZ ;  /* 0x0000000104047899 */ /* 0x000fc800080006ff */
[----:B------:R-:W-:-:S08]  /*0160*/  UISETP.GE.U32.AND UP0, UPT, UR4, UR6, UPT ;  /* 0x000000060400728c */ /* 0x000fd0000bf06070 */
[----:B0-----:R-:W-:Y:S04]  /*0170*/  @P0 LDS.64 R4, [R13] ;  /* 0x000000000d040984 */ /* 0x001fe80000000a00 */
[----:B------:R-:W0:Y:S02]  /*0180*/  @P0 LDS.64 R6, [R13+-0x8] ;  /* 0xfffff8000d060984 */ /* 0x000e240000000a00 */
[----:B01----:R-:W-:Y:S01]  /*0190*/  @P0 DADD R8, R4, R6 ;  /* 0x0000000004080229 */ /* 0x003fe20000000006 */
[----:B------:R-:W-:Y:S06]  /*01a0*/  BAR.SYNC.DEFER_BLOCKING 0x0 ;  /* 0x0000000000007b1d */ /* 0x000fec0000010000 */
[----:B------:R1:W-:Y:S02]  /*01b0*/  @P0 STS.64 [R13], R8 ;  /* 0x000000080d000388 */ /* 0x0003e40000000a00 */
[----:B------:R-:W-:Y:S06]  /*01c0*/  BAR.SYNC.DEFER_BLOCKING 0x0 ;  /* 0x0000000000007b1d */ /* 0x000fec0000010000 */
[----:B------:R-:W-:Y:S05]  /*01d0*/  BRA.U !UP0, `(.L_x_2) ;  /* 0xfffffffd08d87547 */ /* 0x000fea000b83ffff */
.L_x_1:
[----:B------:R-:W2:Y:S02]  /*01e0*/  LDCU UR4, c[0x0][0x390] ;  /* 0x00007200ff0477ac */ /* 0x000ea40008000800 */
[----:B--2---:R-:W-:Y:S01]  /*01f0*/  ISETP.GE.AND P1, PT, R11, UR4, PT ;  /* 0x000000040b007c0c */ /* 0x004fe2000bf26270 */
[----:B------:R-:W-:-:S06]  /*0200*/  UIADD3 UR4, UPT, UPT, UR6, -0x1, URZ ;  /* 0xffffffff06047890 */ /* 0x000fcc000fffe0ff */
[----:B------:R-:W-:-:S06]  /*0210*/  ISETP.NE.AND P0, PT, R0, UR4, PT ;  /* 0x0000000400007c0c */ /* 0x000fcc000bf05270 */
[----:B0-----:R-:W0:Y:S04]  /*0220*/  @!P1 LDS.64 R4, [R13] ;  /* 0x000000000d049984 */ /* 0x001e280000000a00 */
[----:B0-----:R0:W-:Y:S03]  /*0230*/  @!P1 STG.E.64 desc[UR8][R2.64], R4 ;  /* 0x0000000402009986 */ /* 0x0011e6000c101b08 */
[----:B------:R-:W-:Y:S05]  /*0240*/  @P0 EXIT ;  /* 0x000000000000094d */ /* 0x000fea0003800000 */
[----:B0-----:R-:W2:Y:S01]  /*0250*/  LDG.E.64 R2, desc[UR8][R2.64] ;  /* 0x0000000802027981 */ /* 0x001ea2000c1e1b00 */
[----:B------:R-:W0:Y:S02]  /*0260*/  LDC.64 R4, c[0x0][0x388] ;  /* 0x0000e200ff047b82 */ /* 0x000e240000000a00 */
[----:B0-----:R-:W-:-:S05]  /*0270*/  IMAD.WIDE.U32 R4, R15, 0x8, R4 ;  /* 0x000000080f047825 */ /* 0x001fca00078e0004 */
[----:B--2---:R-:W-:Y:S01]  /*0280*/  STG.E.64 desc[UR8][R4.64+0x8], R2 ;  /* 0x0000080204007986 */ /* 0x004fe2000c101b08 */
[----:B------:R-:W-:Y:S05]  /*0290*/  EXIT ;  /* 0x000000000000794d */ /* 0x000fea0003800000 */
.L_x_3:
        /* <DEDUP_REMOVED lines=14> */
.L_x_5:


//--------------------- .nv.shared.reserved.0     --------------------------
	.section	.nv.shared.reserved.0,"aw",@nobits
	.weak		__nv_reservedSMEM_offset_0_alias
	.size		__nv_reservedSMEM_offset_0_alias, 0, 64
	.other		__nv_reservedSMEM_offset_0_alias,@"STO_CUDA_RESERVED_SHARED STV_DEFAULT"
__nv_reservedSMEM_offset_0_alias:
	.zero		0
	.zero		64


//--------------------- .nv.shared._Z9scan_cudaPdS_i --------------------------
	.section	.nv.shared._Z9scan_cudaPdS_i,"aw",@nobits
	.sectionflags	@""
	.align	8
.nv.shared._Z9scan_cudaPdS_i:
	.zero		9216


//--------------------- .nv.constant0._Z8add_cudaPdS_i --------------------------
	.section	.nv.constant0._Z8add_cudaPdS_i,"a",@progbits
	.sectionflags	@""
	.align	4
.nv.constant0._Z8add_cudaPdS_i:
	.zero		916


//--------------------- .nv.constant0._Z9scan_cudaPdS_i --------------------------
	.section	.nv.constant0._Z9scan_cudaPdS_i,"a",@progbits
	.sectionflags	@""
	.align	4
.nv.constant0._Z9scan_cudaPdS_i:
	.zero		916


//--------------------- SYMBOLS --------------------------

	.type		.nv.reservedSmem.offset0,@object
	.size		.nv.reservedSmem.offset0,0x4
	.type		.nv.reservedSmem.cap,@object
	.size		.nv.reservedSmem.cap,0x4
